//
// Generated by NVIDIA NVVM Compiler
//
// Compiler Build ID: CL-36424714
// Cuda compilation tools, release 13.0, V13.0.88
// Based on NVVM 20.0.0
//

.version 9.0
.target sm_100
.address_size 64

	// .globl	_Z19kernel_game_of_lifePiS_
.global .align 4 .u32 MOVEMENTS_SIZE = 8;
.global .align 4 .b8 MOVEMENTS[64] = {0, 0, 0, 0, 1, 0, 0, 0, 1, 0, 0, 0, 0, 0, 0, 0, 0, 0, 0, 0, 255, 255, 255, 255, 255, 255, 255, 255, 0, 0, 0, 0, 1, 0, 0, 0, 1, 0, 0, 0, 255, 255, 255, 255, 255, 255, 255, 255, 1, 0, 0, 0, 255, 255, 255, 255, 255, 255, 255, 255, 1};

.visible .entry _Z19kernel_game_of_lifePiS_(
	.param .u64 .ptr .align 1 _Z19kernel_game_of_lifePiS__param_0,
	.param .u64 .ptr .align 1 _Z19kernel_game_of_lifePiS__param_1
)
{
	.reg .pred 	%p<22>;
	.reg .b32 	%r<101>;
	.reg .b64 	%rd<33>;

	ld.param.u64 	%rd8, [_Z19kernel_game_of_lifePiS__param_0];
	ld.param.u64 	%rd9, [_Z19kernel_game_of_lifePiS__param_1];
	cvta.to.global.u64 	%rd1, %rd9;
	cvta.to.global.u64 	%rd2, %rd8;
	mov.u32 	%r41, %tid.x;
	mov.u32 	%r42, %ctaid.x;
	mov.u32 	%r43, %ntid.x;
	mad.lo.s32 	%r44, %r42, %r43, %r41;
	mul.hi.u32 	%r45, %r44, 1374389535;
	shr.u32 	%r2, %r45, 5;
	mul.lo.s32 	%r46, %r2, 100;
	sub.s32 	%r1, %r44, %r46;
	mad.lo.s32 	%r3, %r1, 100, %r2;
	mul.wide.u32 	%rd10, %r3, 4;
	add.s64 	%rd11, %rd2, %rd10;
	ld.global.u32 	%r4, [%rd11];
	ld.global.u32 	%r5, [MOVEMENTS_SIZE];
	setp.lt.s32 	%p1, %r5, 1;
	mov.b32 	%r90, 0;
	@%p1 bra 	$L__BB0_17;
	and.b32  	%r6, %r5, 3;
	setp.lt.u32 	%p2, %r5, 4;
	mov.b32 	%r95, 0;
	mov.u32 	%r90, %r95;
	@%p2 bra 	$L__BB0_12;
	and.b32  	%r95, %r5, 2147483644;
	mov.u64 	%rd13, MOVEMENTS;
	add.s64 	%rd31, %rd13, 16;
	neg.s32 	%r88, %r95;
	mov.b32 	%r90, 0;
$L__BB0_3:
	ld.global.u32 	%r50, [%rd31+-16];
	add.s32 	%r11, %r50, %r1;
	ld.global.u32 	%r51, [%rd31+-12];
	add.s32 	%r52, %r51, %r2;
	max.u32 	%r53, %r11, %r52;
	setp.gt.u32 	%p3, %r53, 99;
	@%p3 bra 	$L__BB0_5;
	mad.lo.s32 	%r54, %r11, 100, %r52;
	mul.wide.u32 	%rd14, %r54, 4;
	add.s64 	%rd15, %rd2, %rd14;
	ld.global.u32 	%r55, [%rd15];
	setp.eq.s32 	%p4, %r55, 1;
	selp.u32 	%r56, 1, 0, %p4;
	add.s32 	%r90, %r90, %r56;
$L__BB0_5:
	ld.global.u32 	%r57, [%rd31+-8];
	add.s32 	%r15, %r57, %r1;
	ld.global.u32 	%r58, [%rd31+-4];
	add.s32 	%r59, %r58, %r2;
	max.u32 	%r60, %r15, %r59;
	setp.gt.u32 	%p5, %r60, 99;
	@%p5 bra 	$L__BB0_7;
	mad.lo.s32 	%r61, %r15, 100, %r59;
	mul.wide.u32 	%rd16, %r61, 4;
	add.s64 	%rd17, %rd2, %rd16;
	ld.global.u32 	%r62, [%rd17];
	setp.eq.s32 	%p6, %r62, 1;
	selp.u32 	%r63, 1, 0, %p6;
	add.s32 	%r90, %r90, %r63;
$L__BB0_7:
	ld.global.u32 	%r64, [%rd31];
	add.s32 	%r19, %r64, %r1;
	ld.global.u32 	%r65, [%rd31+4];
	add.s32 	%r66, %r65, %r2;
	max.u32 	%r67, %r19, %r66;
	setp.gt.u32 	%p7, %r67, 99;
	@%p7 bra 	$L__BB0_9;
	mad.lo.s32 	%r68, %r19, 100, %r66;
	mul.wide.u32 	%rd18, %r68, 4;
	add.s64 	%rd19, %rd2, %rd18;
	ld.global.u32 	%r69, [%rd19];
	setp.eq.s32 	%p8, %r69, 1;
	selp.u32 	%r70, 1, 0, %p8;
	add.s32 	%r90, %r90, %r70;
$L__BB0_9:
	ld.global.u32 	%r71, [%rd31+8];
	add.s32 	%r23, %r71, %r1;
	ld.global.u32 	%r72, [%rd31+12];
	add.s32 	%r73, %r72, %r2;
	max.u32 	%r74, %r23, %r73;
	setp.gt.u32 	%p9, %r74, 99;
	@%p9 bra 	$L__BB0_11;
	mad.lo.s32 	%r75, %r23, 100, %r73;
	mul.wide.u32 	%rd20, %r75, 4;
	add.s64 	%rd21, %rd2, %rd20;
	ld.global.u32 	%r76, [%rd21];
	setp.eq.s32 	%p10, %r76, 1;
	selp.u32 	%r77, 1, 0, %p10;
	add.s32 	%r90, %r90, %r77;
$L__BB0_11:
	add.s32 	%r88, %r88, 4;
	add.s64 	%rd31, %rd31, 32;
	setp.ne.s32 	%p11, %r88, 0;
	@%p11 bra 	$L__BB0_3;
$L__BB0_12:
	setp.eq.s32 	%p12, %r6, 0;
	@%p12 bra 	$L__BB0_17;
	mul.wide.u32 	%rd22, %r95, 8;
	mov.u64 	%rd23, MOVEMENTS;
	add.s64 	%rd24, %rd22, %rd23;
	add.s64 	%rd32, %rd24, 4;
	neg.s32 	%r97, %r6;
$L__BB0_14:
	.pragma "nounroll";
	ld.global.u32 	%r78, [%rd32+-4];
	add.s32 	%r34, %r78, %r1;
	ld.global.u32 	%r79, [%rd32];
	add.s32 	%r80, %r79, %r2;
	max.u32 	%r81, %r34, %r80;
	setp.gt.u32 	%p13, %r81, 99;
	@%p13 bra 	$L__BB0_16;
	mad.lo.s32 	%r82, %r34, 100, %r80;
	mul.wide.u32 	%rd25, %r82, 4;
	add.s64 	%rd26, %rd2, %rd25;
	ld.global.u32 	%r83, [%rd26];
	setp.eq.s32 	%p14, %r83, 1;
	selp.u32 	%r84, 1, 0, %p14;
	add.s32 	%r90, %r90, %r84;
$L__BB0_16:
	add.s64 	%rd32, %rd32, 8;
	add.s32 	%r97, %r97, 1;
	setp.ne.s32 	%p15, %r97, 0;
	@%p15 bra 	$L__BB0_14;
$L__BB0_17:
	setp.ne.s32 	%p16, %r4, 0;
	setp.ne.s32 	%p17, %r90, 3;
	or.pred  	%p18, %p16, %p17;
	@%p18 bra 	$L__BB0_19;
	add.s64 	%rd30, %rd1, %rd10;
	mov.b32 	%r87, 1;
	st.global.u32 	[%rd30], %r87;
	bra.uni 	$L__BB0_21;
$L__BB0_19:
	setp.ne.s32 	%p19, %r4, 1;
	add.s32 	%r85, %r90, -4;
	setp.gt.u32 	%p20, %r85, -3;
	or.pred  	%p21, %p19, %p20;
	@%p21 bra 	$L__BB0_21;
	add.s64 	%rd28, %rd1, %rd10;
	mov.b32 	%r86, 0;
	st.global.u32 	[%rd28], %r86;
$L__BB0_21:
	ret;

}


// ===== COMPILED SASS (sm_100) =====

	.target	sm_100

	.elftype	@"ET_EXEC"


//--------------------- .note.nv.tkinfo           --------------------------
	.section	.note.nv.tkinfo,"",@"SHT_NOTE"
	.sectionflags	@"SHF_NOTE_NV_TKINFO"
	.tkinfo
        /*0018*/ 	.word	0x00000002
        /*0030*/ 	.string	""
        /*0030*/ 	.string	"ptxas"
        /*0030*/ 	.string	"Cuda compilation tools, release 13.0, V13.0.88"
        /*0030*/ 	.string	"Build cuda_13.0.r13.0/compiler.36424714_0"
        /*0030*/ 	.string	"-arch sm_100 -m 64 "



//--------------------- .note.nv.cuinfo           --------------------------
	.section	.note.nv.cuinfo,"",@"SHT_NOTE"
	.sectionflags	@"SHF_NOTE_NV_CUINFO"
        /*0018*/ 	.short	0x0002
        /*001a*/ 	.short	0x0064
        /*001c*/ 	.short	0x0082
	.zero		2


//--------------------- .nv.info                  --------------------------
	.section	.nv.info,"",@"SHT_CUDA_INFO"
	.align	4


	//----- nvinfo : EIATTR_REGCOUNT
	.align		4
        /*0000*/ 	.byte	0x04, 0x2f
        /*0002*/ 	.short	(.L_3 - .L_2)
	.align		4
.L_2:
        /*0004*/ 	.word	index@(_Z19kernel_game_of_lifePiS_)
        /*0008*/ 	.word	0x0000001a


	//----- nvinfo : EIATTR_FRAME_SIZE
	.align		4
.L_3:
        /*000c*/ 	.byte	0x04, 0x11
        /*000e*/ 	.short	(.L_5 - .L_4)
	.align		4
.L_4:
        /*0010*/ 	.word	index@(_Z19kernel_game_of_lifePiS_)
        /*0014*/ 	.word	0x00000000


	//----- nvinfo : EIATTR_MIN_STACK_SIZE
	.align		4
.L_5:
        /*0018*/ 	.byte	0x04, 0x12
        /*001a*/ 	.short	(.L_7 - .L_6)
	.align		4
.L_6:
        /*001c*/ 	.word	index@(_Z19kernel_game_of_lifePiS_)
        /*0020*/ 	.word	0x00000000
.L_7:


//--------------------- .nv.compat                --------------------------
	.section	.nv.compat,"",@"SHT_CUDA_COMPAT_INFO"
	.align	4
        /*0000*/ 	.byte	0x02, 0x09, 0x00, 0x00, 0x02, 0x02, 0x01, 0x00, 0x02, 0x05, 0x05, 0x00, 0x03, 0x07, 0x01, 0x01
        /*0010*/ 	.byte	0x02, 0x03, 0x00, 0x00, 0x02, 0x06, 0x01, 0x00, 0x04, 0x0b, 0x08, 0x00, 0x09, 0x00, 0x00, 0x00
        /*0020*/ 	.byte	0x00, 0x00, 0x00, 0x00


//--------------------- .nv.info._Z19kernel_game_of_lifePiS_ --------------------------
	.section	.nv.info._Z19kernel_game_of_lifePiS_,"",@"SHT_CUDA_INFO"
	.sectionflags	@""
	.align	4


	//----- nvinfo : EIATTR_CUDA_API_VERSION
	.align		4
        /*0000*/ 	.byte	0x04, 0x37
        /*0002*/ 	.short	(.L_9 - .L_8)
.L_8:
        /*0004*/ 	.word	0x00000082


	//----- nvinfo : EIATTR_KPARAM_INFO
	.align		4
.L_9:
        /*0008*/ 	.byte	0x04, 0x17
        /*000a*/ 	.short	(.L_11 - .L_10)
.L_10:
        /*000c*/ 	.word	0x00000000
        /*0010*/ 	.short	0x0001
        /*0012*/ 	.short	0x0008
        /*0014*/ 	.byte	0x00, 0xf5, 0x21, 0x00


	//----- nvinfo : EIATTR_KPARAM_INFO
	.align		4
.L_11:
        /*0018*/ 	.byte	0x04, 0x17
        /*001a*/ 	.short	(.L_13 - .L_12)
.L_12:
        /*001c*/ 	.word	0x00000000
        /*0020*/ 	.short	0x0000
        /*0022*/ 	.short	0x0000
        /*0024*/ 	.byte	0x00, 0xf5, 0x21, 0x00


	//----- nvinfo : EIATTR_SPARSE_MMA_MASK
	.align		4
.L_13:
        /*0028*/ 	.byte	0x03, 0x50
        /*002a*/ 	.short	0x0000


	//----- nvinfo : EIATTR_MAXREG_COUNT
	.align		4
        /*002c*/ 	.byte	0x03, 0x1b
        /*002e*/ 	.short	0x00ff


	//----- nvinfo : EIATTR_MERCURY_ISA_VERSION
	.align		4
        /*0030*/ 	.byte	0x03, 0x5f
        /*0032*/ 	.short	0x0101


	//----- nvinfo : EIATTR_VRC_CTA_INIT_COUNT
	.align		4
        /*0034*/ 	.byte	0x02, 0x4a
	.zero		1
	.zero		1


	//----- nvinfo : EIATTR_EXIT_INSTR_OFFSETS
	.align		4
        /*0038*/ 	.byte	0x04, 0x1c
        /*003a*/ 	.short	(.L_15 - .L_14)


	//   ....[0]....
.L_14:
        /*003c*/ 	.word	0x000007c0


	//   ....[1]....
        /*0040*/ 	.word	0x00000800


	//   ....[2]....
        /*0044*/ 	.word	0x00000840


	//----- nvinfo : EIATTR_CBANK_PARAM_SIZE
	.align		4
.L_15:
        /*0048*/ 	.byte	0x03, 0x19
        /*004a*/ 	.short	0x0010


	//----- nvinfo : EIATTR_PARAM_CBANK
	.align		4
        /*004c*/ 	.byte	0x04, 0x0a
        /*004e*/ 	.short	(.L_17 - .L_16)
	.align		4
.L_16:
        /*0050*/ 	.word	index@(.nv.constant0._Z19kernel_game_of_lifePiS_)
        /*0054*/ 	.short	0x0380
        /*0056*/ 	.short	0x0010


	//----- nvinfo : EIATTR_SW_WAR
	.align		4
.L_17:
        /*0058*/ 	.byte	0x04, 0x36
        /*005a*/ 	.short	(.L_19 - .L_18)
.L_18:
        /*005c*/ 	.word	0x00000008
.L_19:


//--------------------- .nv.callgraph             --------------------------
	.section	.nv.callgraph,"",@"SHT_CUDA_CALLGRAPH"
	.align	4
	.sectionentsize	8
	.align		4
        /*0000*/ 	.word	0x00000000
	.align		4
        /*0004*/ 	.word	0xffffffff
	.align		4
        /*0008*/ 	.word	0x00000000
	.align		4
        /*000c*/ 	.word	0xfffffffe
	.align		4
        /*0010*/ 	.word	0x00000000
	.align		4
        /*0014*/ 	.word	0xfffffffd
	.align		4
        /*0018*/ 	.word	0x00000000
	.align		4
        /*001c*/ 	.word	0xfffffffc


//--------------------- .nv.constant4             --------------------------
	.section	.nv.constant4,"a",@progbits
	.align	8
	.align		8
.nv.constant4:
        /*0000*/ 	.dword	MOVEMENTS_SIZE
	.align		8
        /*0008*/ 	.dword	MOVEMENTS


//--------------------- .text._Z19kernel_game_of_lifePiS_ --------------------------
	.section	.text._Z19kernel_game_of_lifePiS_,"ax",@progbits
	.align	128
        .global         _Z19kernel_game_of_lifePiS_
        .type           _Z19kernel_game_of_lifePiS_,@function
        .size           _Z19kernel_game_of_lifePiS_,(.L_x_5 - _Z19kernel_game_of_lifePiS_)
        .other          _Z19kernel_game_of_lifePiS_,@"STO_CUDA_ENTRY STV_DEFAULT"
_Z19kernel_game_of_lifePiS_:
.text._Z19kernel_game_of_lifePiS_:
[----:B------:R-:W-:Y:S01]  /*0000*/  LDC R1, c[0x0][0x37c] ;  /* 0x0000df00ff017b82 */ /* 0x000fe20000000800 */
[----:B------:R-:W0:Y:S07]  /*0010*/  S2R R13, SR_TID.X ;  /* 0x00000000000d7919 */ /* 0x000e2e0000002100 */
[----:B------:R-:W0:Y:S01]  /*0020*/  S2UR UR4, SR_CTAID.X ;  /* 0x00000000000479c3 */ /* 0x000e220000002500 */
[----:B------:R-:W1:Y:S07]  /*0030*/  LDCU.64 UR6, c[0x0][0x358] ;  /* 0x00006b00ff0677ac */ /* 0x000e6e0008000a00 */
[----:B------:R-:W0:Y:S08]  /*0040*/  LDC R0, c[0x0][0x360] ;  /* 0x0000d800ff007b82 */ /* 0x000e300000000800 */
[----:B------:R-:W1:Y:S08]  /*0050*/  LDC.64 R4, c[0x4][RZ] ;  /* 0x01000000ff047b82 */ /* 0x000e700000000a00 */
[----:B------:R-:W2:Y:S01]  /*0060*/  LDC.64 R2, c[0x0][0x380] ;  /* 0x0000e000ff027b82 */ /* 0x000ea20000000a00 */
[----:B0-----:R-:W-:-:S04]  /*0070*/  IMAD R13, R0, UR4, R13 ;  /* 0x00000004000d7c24 */ /* 0x001fc8000f8e020d */
[----:B------:R-:W-:Y:S01]  /*0080*/  IMAD.HI.U32 R0, R13, 0x51eb851f, RZ ;  /* 0x51eb851f0d007827 */ /* 0x000fe200078e00ff */
[----:B-1----:R-:W3:Y:S04]  /*0090*/  LDG.E R4, desc[UR6][R4.64] ;  /* 0x0000000604047981 */ /* 0x002ee8000c1e1900 */
[----:B------:R-:W-:-:S05]  /*00a0*/  SHF.R.U32.HI R0, RZ, 0x5, R0 ;  /* 0x00000005ff007819 */ /* 0x000fca0000011600 */
[----:B------:R-:W-:-:S04]  /*00b0*/  IMAD R13, R0, -0x64, R13 ;  /* 0xffffff9c000d7824 */ /* 0x000fc800078e020d */
[----:B------:R-:W-:-:S04]  /*00c0*/  IMAD R12, R13, 0x64, R0 ;  /* 0x000000640d0c7824 */ /* 0x000fc800078e0200 */
[----:B--2---:R-:W-:-:S05]  /*00d0*/  IMAD.WIDE.U32 R2, R12, 0x4, R2 ;  /* 0x000000040c027825 */ /* 0x004fca00078e0002 */
[----:B------:R0:W5:Y:S01]  /*00e0*/  LDG.E R14, desc[UR6][R2.64] ;  /* 0x00000006020e7981 */ /* 0x000162000c1e1900 */
[----:B------:R-:W-:Y:S01]  /*00f0*/  IMAD.MOV.U32 R15, RZ, RZ, RZ ;  /* 0x000000ffff0f7224 */ /* 0x000fe200078e00ff */
[----:B---3--:R-:W-:-:S13]  /*0100*/  ISETP.GE.AND P0, PT, R4, 0x1, PT ;  /* 0x000000010400780c */ /* 0x008fda0003f06270 */
[----:B0-----:R-:W-:Y:S05]  /*0110*/  @!P0 BRA `(.L_x_0) ;  /* 0x0000000400908947 */ /* 0x001fea0003800000 */
[C---:B------:R-:W-:Y:S01]  /*0120*/  ISETP.GE.U32.AND P1, PT, R4.reuse, 0x4, PT ;  /* 0x000000040400780c */ /* 0x040fe20003f26070 */
[----:B------:R-:W-:Y:S01]  /*0130*/  HFMA2 R15, -RZ, RZ, 0, 0 ;  /* 0x00000000ff0f7431 */ /* 0x000fe200000001ff */
[----:B------:R-:W-:Y:S01]  /*0140*/  LOP3.LUT R16, R4, 0x3, RZ, 0xc0, !PT ;  /* 0x0000000304107812 */ /* 0x000fe200078ec0ff */
[----:B------:R-:W-:-:S03]  /*0150*/  IMAD.MOV.U32 R17, RZ, RZ, RZ ;  /* 0x000000ffff117224 */ /* 0x000fc600078e00ff */
[----:B------:R-:W-:-:S07]  /*0160*/  ISETP.NE.AND P0, PT, R16, RZ, PT ;  /* 0x000000ff1000720c */ /* 0x000fce0003f05270 */
[----:B------:R-:W-:Y:S06]  /*0170*/  @!P1 BRA `(.L_x_1) ;  /* 0x0000000400149947 */ /* 0x000fec0003800000 */
[----:B------:R-:W0:Y:S01]  /*0180*/  LDCU.64 UR4, c[0x4][0x8] ;  /* 0x01000100ff0477ac */ /* 0x000e220008000a00 */
[----:B------:R-:W-:Y:S01]  /*0190*/  LOP3.LUT R17, R4, 0x7ffffffc, RZ, 0xc0, !PT ;  /* 0x7ffffffc04117812 */ /* 0x000fe200078ec0ff */
[----:B------:R-:W-:-:S04]  /*01a0*/  IMAD.MOV.U32 R15, RZ, RZ, RZ ;  /* 0x000000ffff0f7224 */ /* 0x000fc800078e00ff */
[----:B------:R-:W-:Y:S01]  /*01b0*/  IMAD.MOV R22, RZ, RZ, -R17 ;  /* 0x000000ffff167224 */ /* 0x000fe200078e0a11 */
[----:B0-----:R-:W-:-:S04]  /*01c0*/  UIADD3 UR4, UP0, UPT, UR4, 0x10, URZ ;  /* 0x0000001004047890 */ /* 0x001fc8000ff1e0ff */
[----:B------:R-:W-:Y:S02]  /*01d0*/  UIADD3.X UR5, UPT, UPT, URZ, UR5, URZ, UP0, !UPT ;  /* 0x00000005ff057290 */ /* 0x000fe400087fe4ff */
[----:B------:R-:W-:-:S04]  /*01e0*/  MOV R2, UR4 ;  /* 0x0000000400027c02 */ /* 0x000fc80008000f00 */
[----:B------:R-:W-:-:S07]  /*01f0*/  IMAD.U32 R3, RZ, RZ, UR5 ;  /* 0x00000005ff037e24 */ /* 0x000fce000f8e00ff */
.L_x_2:
[----:B------:R-:W2:Y:S04]  /*0200*/  LDG.E R4, desc[UR6][R2.64+-0x10] ;  /* 0xfffff00602047981 */ /* 0x000ea8000c1e1900 */
[----:B------:R-:W3:Y:S04]  /*0210*/  LDG.E R23, desc[UR6][R2.64+-0xc] ;  /* 0xfffff40602177981 */ /* 0x000ee8000c1e1900 */
[----:B------:R-:W4:Y:S04]  /*0220*/  LDG.E R8, desc[UR6][R2.64+-0x8] ;  /* 0xfffff80602087981 */ /* 0x000f28000c1e1900 */
[----:B------:R-:W4:Y:S04]  /*0230*/  LDG.E R7, desc[UR6][R2.64+-0x4] ;  /* 0xfffffc0602077981 */ /* 0x000f28000c1e1900 */
[----:B------:R-:W4:Y:S04]  /*0240*/  LDG.E R21, desc[UR6][R2.64+0x4] ;  /* 0x0000040602157981 */ /* 0x000f28000c1e1900 */
[----:B------:R-:W4:Y:S04]  /*0250*/  LDG.E R20, desc[UR6][R2.64] ;  /* 0x0000000602147981 */ /* 0x000f28000c1e1900 */
[----:B------:R-:W4:Y:S04]  /*0260*/  LDG.E R18, desc[UR6][R2.64+0x8] ;  /* 0x0000080602127981 */ /* 0x000f28000c1e1900 */
[----:B------:R-:W4:Y:S01]  /*0270*/  LDG.E R5, desc[UR6][R2.64+0xc] ;  /* 0x00000c0602057981 */ /* 0x000f22000c1e1900 */
[----:B--2---:R-:W-:Y:S01]  /*0280*/  IMAD.IADD R4, R13, 0x1, R4 ;  /* 0x000000010d047824 */ /* 0x004fe200078e0204 */
[----:B---3--:R-:W-:-:S04]  /*0290*/  IADD3 R23, PT, PT, R0, R23, RZ ;  /* 0x0000001700177210 */ /* 0x008fc80007ffe0ff */
[----:B------:R-:W-:Y:S01]  /*02a0*/  VIMNMX.U32 R6, PT, PT, R4, R23, !PT ;  /* 0x0000001704067248 */ /* 0x000fe20007fe0000 */
[----:B----4-:R-:W-:Y:S02]  /*02b0*/  IMAD.IADD R11, R13, 0x1, R8 ;  /* 0x000000010d0b7824 */ /* 0x010fe400078e0208 */
[----:B------:R-:W-:Y:S01]  /*02c0*/  IMAD.IADD R10, R0, 0x1, R7 ;  /* 0x00000001000a7824 */ /* 0x000fe200078e0207 */
[----:B------:R-:W-:-:S04]  /*02d0*/  ISETP.GT.U32.AND P5, PT, R6, 0x63, PT ;  /* 0x000000630600780c */ /* 0x000fc80003fa4070 */
[----:B------:R-:W-:Y:S01]  /*02e0*/  VIMNMX.U32 R6, PT, PT, R11, R10, !PT ;  /* 0x0000000a0b067248 */ /* 0x000fe20007fe0000 */
[----:B------:R-:W-:-:S03]  /*02f0*/  IMAD.IADD R21, R0, 0x1, R21 ;  /* 0x0000000100157824 */ /* 0x000fc600078e0215 */
[----:B------:R-:W-:Y:S02]  /*0300*/  ISETP.GT.U32.AND P3, PT, R6, 0x63, PT ;  /* 0x000000630600780c */ /* 0x000fe40003f64070 */
[----:B------:R-:W-:-:S03]  /*0310*/  IADD3 R20, PT, PT, R13, R20, RZ ;  /* 0x000000140d147210 */ /* 0x000fc60007ffe0ff */
[----:B------:R-:W0:Y:S01]  /*0320*/  @!P5 LDC.64 R8, c[0x0][0x380] ;  /* 0x0000e000ff08db82 */ /* 0x000e220000000a00 */
[----:B------:R-:W-:-:S04]  /*0330*/  VIMNMX.U32 R6, PT, PT, R20, R21, !PT ;  /* 0x0000001514067248 */ /* 0x000fc80007fe0000 */
[----:B------:R-:W-:-:S03]  /*0340*/  ISETP.GT.U32.AND P2, PT, R6, 0x63, PT ;  /* 0x000000630600780c */ /* 0x000fc60003f44070 */
[----:B------:R-:W1:Y:S01]  /*0350*/  @!P3 LDC.64 R6, c[0x0][0x380] ;  /* 0x0000e000ff06bb82 */ /* 0x000e620000000a00 */
[----:B------:R-:W-:Y:S01]  /*0360*/  IMAD.IADD R19, R13, 0x1, R18 ;  /* 0x000000010d137824 */ /* 0x000fe200078e0212 */
[----:B------:R-:W-:Y:S01]  /*0370*/  IADD3 R18, PT, PT, R0, R5, RZ ;  /* 0x0000000500127210 */ /* 0x000fe20007ffe0ff */
[----:B------:R-:W-:-:S03]  /*0380*/  @!P5 IMAD R23, R4, 0x64, R23 ;  /* 0x000000640417d824 */ /* 0x000fc600078e0217 */
[----:B------:R-:W-:-:S04]  /*0390*/  VIMNMX.U32 R4, PT, PT, R19, R18, !PT ;  /* 0x0000001213047248 */ /* 0x000fc80007fe0000 */
[----:B------:R-:W-:Y:S02]  /*03a0*/  ISETP.GT.U32.AND P1, PT, R4, 0x63, PT ;  /* 0x000000630400780c */ /* 0x000fe40003f24070 */
[----:B------:R-:W2:Y:S01]  /*03b0*/  @!P2 LDC.64 R4, c[0x0][0x380] ;  /* 0x0000e000ff04ab82 */ /* 0x000ea20000000a00 */
[----:B------:R-:W-:Y:S02]  /*03c0*/  @!P3 IMAD R11, R11, 0x64, R10 ;  /* 0x000000640b0bb824 */ /* 0x000fe400078e020a */
[----:B0-----:R-:W-:-:S06]  /*03d0*/  @!P5 IMAD.WIDE.U32 R8, R23, 0x4, R8 ;  /* 0x000000041708d825 */ /* 0x001fcc00078e0008 */
[----:B------:R-:W3:Y:S01]  /*03e0*/  @!P5 LDG.E R8, desc[UR6][R8.64] ;  /* 0x000000060808d981 */ /* 0x000ee2000c1e1900 */
[----:B-1----:R-:W-:Y:S02]  /*03f0*/  @!P3 IMAD.WIDE.U32 R6, R11, 0x4, R6 ;  /* 0x000000040b06b825 */ /* 0x002fe400078e0006 */
[----:B------:R-:W0:Y:S02]  /*0400*/  @!P1 LDC.64 R10, c[0x0][0x380] ;  /* 0x0000e000ff0a9b82 */ /* 0x000e240000000a00 */
[----:B------:R-:W-:Y:S02]  /*0410*/  @!P2 IMAD R21, R20, 0x64, R21 ;  /* 0x000000641415a824 */ /* 0x000fe400078e0215 */
[----:B------:R-:W4:Y:S02]  /*0420*/  @!P3 LDG.E R6, desc[UR6][R6.64] ;  /* 0x000000060606b981 */ /* 0x000f24000c1e1900 */
[----:B--2---:R-:W-:-:S04]  /*0430*/  @!P2 IMAD.WIDE.U32 R4, R21, 0x4, R4 ;  /* 0x000000041504a825 */ /* 0x004fc800078e0004 */
[----:B------:R-:W-:Y:S02]  /*0440*/  @!P1 IMAD R19, R19, 0x64, R18 ;  /* 0x0000006413139824 */ /* 0x000fe400078e0212 */
[----:B------:R-:W2:Y:S02]  /*0450*/  @!P2 LDG.E R4, desc[UR6][R4.64] ;  /* 0x000000060404a981 */ /* 0x000ea4000c1e1900 */
[----:B0-----:R-:W-:-:S06]  /*0460*/  @!P1 IMAD.WIDE.U32 R10, R19, 0x4, R10 ;  /* 0x00000004130a9825 */ /* 0x001fcc00078e000a */
[----:B------:R-:W2:Y:S01]  /*0470*/  @!P1 LDG.E R10, desc[UR6][R10.64] ;  /* 0x000000060a0a9981 */ /* 0x000ea2000c1e1900 */
[----:B------:R-:W-:Y:S01]  /*0480*/  VIADD R22, R22, 0x4 ;  /* 0x0000000416167836 */ /* 0x000fe20000000000 */
[----:B---3--:R-:W-:Y:S01]  /*0490*/  ISETP.NE.AND P6, PT, R8, 0x1, !P5 ;  /* 0x000000010800780c */ /* 0x008fe20006fc5270 */
[----:B------:R-:W-:Y:S01]  /*04a0*/  @!P5 VIADD R8, R15, 0x1 ;  /* 0x000000010f08d836 */ /* 0x000fe20000000000 */
[----:B----4-:R-:W-:-:S11]  /*04b0*/  ISETP.NE.AND P4, PT, R6, 0x1, !P3 ;  /* 0x000000010600780c */ /* 0x010fd60005f85270 */
[----:B------:R-:W-:-:S05]  /*04c0*/  @P6 IMAD.MOV R8, RZ, RZ, R15 ;  /* 0x000000ffff086224 */ /* 0x000fca00078e020f */
[----:B------:R-:W-:Y:S02]  /*04d0*/  @!P5 MOV R15, R8 ;  /* 0x00000008000fd202 */ /* 0x000fe40000000f00 */
[----:B--2---:R-:W-:-:S03]  /*04e0*/  ISETP.NE.AND P5, PT, R4, 0x1, !P2 ;  /* 0x000000010400780c */ /* 0x004fc600057a5270 */
[----:B------:R-:W-:Y:S02]  /*04f0*/  @!P3 VIADD R6, R15, 0x1 ;  /* 0x000000010f06b836 */ /* 0x000fe40000000000 */
[----:B------:R-:W-:-:S05]  /*0500*/  @P4 IMAD.MOV R6, RZ, RZ, R15 ;  /* 0x000000ffff064224 */ /* 0x000fca00078e020f */
[----:B------:R-:W-:Y:S02]  /*0510*/  @!P3 MOV R15, R6 ;  /* 0x00000006000fb202 */ /* 0x000fe40000000f00 */
[----:B------:R-:W-:-:S03]  /*0520*/  ISETP.NE.AND P4, PT, R10, 0x1, !P1 ;  /* 0x000000010a00780c */ /* 0x000fc60004f85270 */
[----:B------:R-:W-:Y:S01]  /*0530*/  @!P2 VIADD R4, R15, 0x1 ;  /* 0x000000010f04a836 */ /* 0x000fe20000000000 */
[----:B------:R-:W-:Y:S01]  /*0540*/  ISETP.NE.AND P3, PT, R22, RZ, PT ;  /* 0x000000ff1600720c */ /* 0x000fe20003f65270 */
[----:B------:R-:W-:-:S05]  /*0550*/  @P5 IMAD.MOV R4, RZ, RZ, R15 ;  /* 0x000000ffff045224 */ /* 0x000fca00078e020f */
[----:B------:R-:W-:Y:S02]  /*0560*/  @!P2 MOV R15, R4 ;  /* 0x00000004000fa202 */ /* 0x000fe40000000f00 */
[----:B------:R-:W-:-:S03]  /*0570*/  IADD3 R2, P2, PT, R2, 0x20, RZ ;  /* 0x0000002002027810 */ /* 0x000fc60007f5e0ff */
[C---:B------:R-:W-:Y:S01]  /*0580*/  @!P1 VIADD R4, R15.reuse, 0x1 ;  /* 0x000000010f049836 */ /* 0x040fe20000000000 */
[----:B------:R-:W-:Y:S01]  /*0590*/  @P4 IADD3 R4, PT, PT, R15, RZ, RZ ;  /* 0x000000ff0f044210 */ /* 0x000fe20007ffe0ff */
[----:B------:R-:W-:-:S04]  /*05a0*/  IMAD.X R3, RZ, RZ, R3, P2 ;  /* 0x000000ffff037224 */ /* 0x000fc800010e0603 */
[----:B------:R-:W-:Y:S01]  /*05b0*/  @!P1 IMAD.MOV.U32 R15, RZ, RZ, R4 ;  /* 0x000000ffff0f9224 */ /* 0x000fe200078e0004 */
[----:B------:R-:W-:Y:S06]  /*05c0*/  @P3 BRA `(.L_x_2) ;  /* 0xfffffffc000c3947 */ /* 0x000fec000383ffff */
.L_x_1:
[----:B------:R-:W-:Y:S05]  /*05d0*/  @!P0 BRA `(.L_x_0) ;  /* 0x0000000000608947 */ /* 0x000fea0003800000 */
[----:B------:R-:W0:Y:S01]  /*05e0*/  LDC.64 R2, c[0x4][0x8] ;  /* 0x01000200ff027b82 */ /* 0x000e220000000a00 */
[----:B------:R-:W-:Y:S01]  /*05f0*/  IADD3 R16, PT, PT, -R16, RZ, RZ ;  /* 0x000000ff10107210 */ /* 0x000fe20007ffe1ff */
[----:B0-----:R-:W-:-:S03]  /*0600*/  IMAD.WIDE.U32 R2, R17, 0x8, R2 ;  /* 0x0000000811027825 */ /* 0x001fc600078e0002 */
[----:B------:R-:W-:-:S05]  /*0610*/  IADD3 R2, P0, PT, R2, 0x4, RZ ;  /* 0x0000000402027810 */ /* 0x000fca0007f1e0ff */
[----:B------:R-:W-:-:S08]  /*0620*/  IMAD.X R3, RZ, RZ, R3, P0 ;  /* 0x000000ffff037224 */ /* 0x000fd000000e0603 */
.L_x_3:
[----:B------:R-:W2:Y:S04]  /*0630*/  LDG.E R5, desc[UR6][R2.64] ;  /* 0x0000000602057981 */ /* 0x000ea8000c1e1900 */
[----:B------:R-:W3:Y:S01]  /*0640*/  LDG.E R4, desc[UR6][R2.64+-0x4] ;  /* 0xfffffc0602047981 */ /* 0x000ee2000c1e1900 */
[----:B--2---:R-:W-:Y:S01]  /*0650*/  IMAD.IADD R6, R0, 0x1, R5 ;  /* 0x0000000100067824 */ /* 0x004fe200078e0205 */
[----:B---3--:R-:W-:-:S04]  /*0660*/  IADD3 R7, PT, PT, R13, R4, RZ ;  /* 0x000000040d077210 */ /* 0x008fc80007ffe0ff */
[----:B------:R-:W-:-:S04]  /*0670*/  VIMNMX.U32 R4, PT, PT, R7, R6, !PT ;  /* 0x0000000607047248 */ /* 0x000fc80007fe0000 */
[----:B------:R-:W-:-:S13]  /*0680*/  ISETP.GT.U32.AND P0, PT, R4, 0x63, PT ;  /* 0x000000630400780c */ /* 0x000fda0003f04070 */
[----:B------:R-:W0:Y:S01]  /*0690*/  @!P0 LDC.64 R4, c[0x0][0x380] ;  /* 0x0000e000ff048b82 */ /* 0x000e220000000a00 */
[----:B------:R-:W-:-:S04]  /*06a0*/  @!P0 IMAD R7, R7, 0x64, R6 ;  /* 0x0000006407078824 */ /* 0x000fc800078e0206 */
[----:B0-----:R-:W-:-:S06]  /*06b0*/  @!P0 IMAD.WIDE.U32 R4, R7, 0x4, R4 ;  /* 0x0000000407048825 */ /* 0x001fcc00078e0004 */
[----:B------:R-:W2:Y:S01]  /*06c0*/  @!P0 LDG.E R4, desc[UR6][R4.64] ;  /* 0x0000000604048981 */ /* 0x000ea2000c1e1900 */
[----:B------:R-:W-:-:S04]  /*06d0*/  IADD3 R16, PT, PT, R16, 0x1, RZ ;  /* 0x0000000110107810 */ /* 0x000fc80007ffe0ff */
[----:B------:R-:W-:Y:S01]  /*06e0*/  ISETP.NE.AND P2, PT, R16, RZ, PT ;  /* 0x000000ff1000720c */ /* 0x000fe20003f45270 */
[----:B------:R-:W-:Y:S01]  /*06f0*/  @!P0 VIADD R6, R15, 0x1 ;  /* 0x000000010f068836 */ /* 0x000fe20000000000 */
[----:B------:R-:W-:-:S05]  /*0700*/  IADD3 R2, P1, PT, R2, 0x8, RZ ;  /* 0x0000000802027810 */ /* 0x000fca0007f3e0ff */
[----:B------:R-:W-:Y:S01]  /*0710*/  IMAD.X R3, RZ, RZ, R3, P1 ;  /* 0x000000ffff037224 */ /* 0x000fe200008e0603 */
[----:B--2---:R-:W-:-:S13]  /*0720*/  ISETP.NE.AND P3, PT, R4, 0x1, !P0 ;  /* 0x000000010400780c */ /* 0x004fda0004765270 */
[----:B------:R-:W-:-:S04]  /*0730*/  @P3 IADD3 R6, PT, PT, R15, RZ, RZ ;  /* 0x000000ff0f063210 */ /* 0x000fc80007ffe0ff */
[----:B------:R-:W-:Y:S01]  /*0740*/  @!P0 MOV R15, R6 ;  /* 0x00000006000f8202 */ /* 0x000fe20000000f00 */
[----:B------:R-:W-:Y:S06]  /*0750*/  @P2 BRA `(.L_x_3) ;  /* 0xfffffffc00b42947 */ /* 0x000fec000383ffff */
.L_x_0:
[----:B------:R-:W-:-:S04]  /*0760*/  ISETP.NE.AND P0, PT, R15, 0x3, PT ;  /* 0x000000030f00780c */ /* 0x000fc80003f05270 */
[----:B-----5:R-:W-:-:S13]  /*0770*/  ISETP.NE.OR P0, PT, R14, RZ, P0 ;  /* 0x000000ff0e00720c */ /* 0x020fda0000705670 */
[----:B------:R-:W0:Y:S01]  /*0780*/  @!P0 LDC.64 R2, c[0x0][0x388] ;  /* 0x0000e200ff028b82 */ /* 0x000e220000000a00 */
[----:B------:R-:W-:Y:S02]  /*0790*/  @!P0 IMAD.MOV.U32 R5, RZ, RZ, 0x1 ;  /* 0x00000001ff058424 */ /* 0x000fe400078e00ff */
[----:B0-----:R-:W-:-:S05]  /*07a0*/  @!P0 IMAD.WIDE.U32 R2, R12, 0x4, R2 ;  /* 0x000000040c028825 */ /* 0x001fca00078e0002 */
[----:B------:R0:W-:Y:S01]  /*07b0*/  @!P0 STG.E desc[UR6][R2.64], R5 ;  /* 0x0000000502008986 */ /* 0x0001e2000c101906 */
[----:B------:R-:W-:Y:S05]  /*07c0*/  @!P0 EXIT ;  /* 0x000000000000894d */ /* 0x000fea0003800000 */
[----:B------:R-:W-:-:S04]  /*07d0*/  IADD3 R15, PT, PT, R15, -0x4, RZ ;  /* 0xfffffffc0f0f7810 */ /* 0x000fc80007ffe0ff */
[----:B------:R-:W-:-:S04]  /*07e0*/  ISETP.GT.U32.AND P0, PT, R15, -0x3, PT ;  /* 0xfffffffd0f00780c */ /* 0x000fc80003f04070 */
[----:B------:R-:W-:-:S13]  /*07f0*/  ISETP.NE.OR P0, PT, R14, 0x1, P0 ;  /* 0x000000010e00780c */ /* 0x000fda0000705670 */
[----:B------:R-:W-:Y:S05]  /*0800*/  @P0 EXIT ;  /* 0x000000000000094d */ /* 0x000fea0003800000 */
[----:B0-----:R-:W0:Y:S02]  /*0810*/  LDC.64 R2, c[0x0][0x388] ;  /* 0x0000e200ff027b82 */ /* 0x001e240000000a00 */
[----:B0-----:R-:W-:-:S05]  /*0820*/  IMAD.WIDE.U32 R2, R12, 0x4, R2 ;  /* 0x000000040c027825 */ /* 0x001fca00078e0002 */
[----:B------:R-:W-:Y:S01]  /*0830*/  STG.E desc[UR6][R2.64], RZ ;  /* 0x000000ff02007986 */ /* 0x000fe2000c101906 */
[----:B------:R-:W-:Y:S05]  /*0840*/  EXIT ;  /* 0x000000000000794d */ /* 0x000fea0003800000 */
.L_x_4:
[----:B------:R-:W-:-:S00]  /*0850*/  BRA `(.L_x_4) ;  /* 0xfffffffc00fc7947 */ /* 0x000fc0000383ffff */
[----:B------:R-:W-:-:S00]  /*0860*/  NOP ;  /* 0x0000000000007918 */ /* 0x000fc00000000000 */
        /* <DEDUP_REMOVED lines=9> */
.L_x_5:


//--------------------- .nv.global.init           --------------------------
	.section	.nv.global.init,"aw",@progbits
	.align	4
.nv.global.init:
	.type		MOVEMENTS_SIZE,@object
	.size		MOVEMENTS_SIZE,(MOVEMENTS - MOVEMENTS_SIZE)
MOVEMENTS_SIZE:
        /*0000*/ 	.byte	0x08, 0x00, 0x00, 0x00
	.type		MOVEMENTS,@object
	.size		MOVEMENTS,(.L_1 - MOVEMENTS)
MOVEMENTS:
        /*0004*/ 	.byte	0x00, 0x00, 0x00, 0x00, 0x01, 0x00, 0x00, 0x00, 0x01, 0x00, 0x00, 0x00, 0x00, 0x00, 0x00, 0x00
        /*0014*/ 	.byte	0x00, 0x00, 0x00, 0x00, 0xff, 0xff, 0xff, 0xff, 0xff, 0xff, 0xff, 0xff, 0x00, 0x00, 0x00, 0x00
        /*0024*/ 	.byte	0x01, 0x00, 0x00, 0x00, 0x01, 0x00, 0x00, 0x00, 0xff, 0xff, 0xff, 0xff, 0xff, 0xff, 0xff, 0xff
        /*0034*/ 	.byte	0x01, 0x00, 0x00, 0x00, 0xff, 0xff, 0xff, 0xff, 0xff, 0xff, 0xff, 0xff, 0x01, 0x00, 0x00, 0x00
.L_1:


//--------------------- .nv.shared.reserved.0     --------------------------
	.section	.nv.shared.reserved.0,"aw",@nobits
	.weak		__nv_reservedSMEM_offset_0_alias
	.size		__nv_reservedSMEM_offset_0_alias, 0, 64
	.other		__nv_reservedSMEM_offset_0_alias,@"STO_CUDA_RESERVED_SHARED STV_DEFAULT"
__nv_reservedSMEM_offset_0_alias:
	.zero		0
	.zero		64


//--------------------- .nv.constant0._Z19kernel_game_of_lifePiS_ --------------------------
	.section	.nv.constant0._Z19kernel_game_of_lifePiS_,"a",@progbits
	.sectionflags	@""
	.align	4
.nv.constant0._Z19kernel_game_of_lifePiS_:
	.zero		912


//--------------------- SYMBOLS --------------------------

	.type		.nv.reservedSmem.offset0,@object
	.size		.nv.reservedSmem.offset0,0x4
